	.headerflags	@"EF_CUDA_TEXMODE_UNIFIED EF_CUDA_64BIT_ADDRESS EF_CUDA_ACCELERATORS EF_CUDA_SM90 EF_CUDA_VIRTUAL_SM(EF_CUDA_SM90)"
	.elftype	@"ET_EXEC"


//--------------------- .nv.info                  --------------------------
	.section	.nv.info,"",@"SHT_CUDA_INFO"
	.align	4


	//----- nvinfo : EIATTR_REGCOUNT
	.align		4
        /*0000*/ 	.byte	0x04, 0x2f
        /*0002*/ 	.short	(.L_1 - .L_0)
	.align		4
.L_0:
        /*0004*/ 	.word	index@(triton_poi_fused_add_native_layer_norm_6)
        /*0008*/ 	.word	0x00000014


	//----- nvinfo : EIATTR_MIN_STACK_SIZE
	.align		4
.L_1:
        /*000c*/ 	.byte	0x04, 0x12
        /*000e*/ 	.short	(.L_3 - .L_2)
	.align		4
.L_2:
        /*0010*/ 	.word	index@(triton_poi_fused_add_native_layer_norm_6)
        /*0014*/ 	.word	0x00000000


	//----- nvinfo : EIATTR_FRAME_SIZE
	.align		4
.L_3:
        /*0018*/ 	.byte	0x04, 0x11
        /*001a*/ 	.short	(.L_5 - .L_4)
	.align		4
.L_4:
        /*001c*/ 	.word	index@(triton_poi_fused_add_native_layer_norm_6)
        /*0020*/ 	.word	0x00000000


	//----- nvinfo : EIATTR_MIN_STACK_SIZE
	.align		4
.L_5:
        /*0024*/ 	.byte	0x04, 0x12
        /*0026*/ 	.short	(.L_7 - .L_6)
	.align		4
.L_6:
        /*0028*/ 	.word	index@(triton_poi_fused_add_native_layer_norm_6)
        /*002c*/ 	.word	0x00000000
.L_7:


//--------------------- .nv.info.triton_poi_fused_add_native_layer_norm_6 --------------------------
	.section	.nv.info.triton_poi_fused_add_native_layer_norm_6,"",@"SHT_CUDA_INFO"
	.sectionflags	@""
	.align	4


	//----- nvinfo : EIATTR_CUDA_API_VERSION
	.align		4
        /*0000*/ 	.byte	0x04, 0x37
        /*0002*/ 	.short	(.L_9 - .L_8)
.L_8:
        /*0004*/ 	.word	0x0000007c


	//----- nvinfo : EIATTR_KPARAM_INFO
	.align		4
.L_9:
        /*0008*/ 	.byte	0x04, 0x17
        /*000a*/ 	.short	(.L_11 - .L_10)
.L_10:
        /*000c*/ 	.word	0x00000000
        /*0010*/ 	.short	0x0004
        /*0012*/ 	.short	0x0020
        /*0014*/ 	.byte	0x00, 0xf0, 0x11, 0x00


	//----- nvinfo : EIATTR_KPARAM_INFO
	.align		4
.L_11:
        /*0018*/ 	.byte	0x04, 0x17
        /*001a*/ 	.short	(.L_13 - .L_12)
.L_12:
        /*001c*/ 	.word	0x00000000
        /*0020*/ 	.short	0x0003
        /*0022*/ 	.short	0x0018
        /*0024*/ 	.byte	0x00, 0xf4, 0x21, 0x00


	//----- nvinfo : EIATTR_KPARAM_INFO
	.align		4
.L_13:
        /*0028*/ 	.byte	0x04, 0x17
        /*002a*/ 	.short	(.L_15 - .L_14)
.L_14:
        /*002c*/ 	.word	0x00000000
        /*0030*/ 	.short	0x0002
        /*0032*/ 	.short	0x0010
        /*0034*/ 	.byte	0x00, 0xf4, 0x21, 0x00


	//----- nvinfo : EIATTR_KPARAM_INFO
	.align		4
.L_15:
        /*0038*/ 	.byte	0x04, 0x17
        /*003a*/ 	.short	(.L_17 - .L_16)
.L_16:
        /*003c*/ 	.word	0x00000000
        /*0040*/ 	.short	0x0001
        /*0042*/ 	.short	0x0008
        /*0044*/ 	.byte	0x00, 0xf4, 0x21, 0x00


	//----- nvinfo : EIATTR_KPARAM_INFO
	.align		4
.L_17:
        /*0048*/ 	.byte	0x04, 0x17
        /*004a*/ 	.short	(.L_19 - .L_18)
.L_18:
        /*004c*/ 	.word	0x00000000
        /*0050*/ 	.short	0x0000
        /*0052*/ 	.short	0x0000
        /*0054*/ 	.byte	0x00, 0xf4, 0x21, 0x00


	//----- nvinfo : EIATTR_SPARSE_MMA_MASK
	.align		4
.L_19:
        /*0058*/ 	.byte	0x03, 0x50
        /*005a*/ 	.short	0x0000


	//----- nvinfo : EIATTR_MAXREG_COUNT
	.align		4
        /*005c*/ 	.byte	0x03, 0x1b
        /*005e*/ 	.short	0x00ff


	//----- nvinfo : EIATTR_EXIT_INSTR_OFFSETS
	.align		4
        /*0060*/ 	.byte	0x04, 0x1c
        /*0062*/ 	.short	(.L_21 - .L_20)


	//   ....[0]....
.L_20:
        /*0064*/ 	.word	0x00000310


	//   ....[1]....
        /*0068*/ 	.word	0x00000340


	//----- nvinfo : EIATTR_REQNTID
	.align		4
.L_21:
        /*006c*/ 	.byte	0x04, 0x10
        /*006e*/ 	.short	(.L_23 - .L_22)
.L_22:
        /*0070*/ 	.word	0x00000020
        /*0074*/ 	.word	0x00000001
        /*0078*/ 	.word	0x00000001


	//----- nvinfo : EIATTR_CBANK_PARAM_SIZE
	.align		4
.L_23:
        /*007c*/ 	.byte	0x03, 0x19
        /*007e*/ 	.short	0x0024


	//----- nvinfo : EIATTR_PARAM_CBANK
	.align		4
        /*0080*/ 	.byte	0x04, 0x0a
        /*0082*/ 	.short	(.L_25 - .L_24)
	.align		4
.L_24:
        /*0084*/ 	.word	index@(.nv.constant0.triton_poi_fused_add_native_layer_norm_6)
        /*0088*/ 	.short	0x0210
        /*008a*/ 	.short	0x0024


	//----- nvinfo : EIATTR_SW_WAR
	.align		4
.L_25:
        /*008c*/ 	.byte	0x04, 0x36
        /*008e*/ 	.short	(.L_27 - .L_26)
.L_26:
        /*0090*/ 	.word	0x00000008
.L_27:


//--------------------- .nv.callgraph             --------------------------
	.section	.nv.callgraph,"",@"SHT_CUDA_CALLGRAPH"
	.align	4
	.sectionentsize	8
	.align		4
        /*0000*/ 	.word	0x00000000
	.align		4
        /*0004*/ 	.word	0xffffffff
	.align		4
        /*0008*/ 	.word	0x00000000
	.align		4
        /*000c*/ 	.word	0xfffffffe
	.align		4
        /*0010*/ 	.word	0x00000000
	.align		4
        /*0014*/ 	.word	0xfffffffd
	.align		4
        /*0018*/ 	.word	0x00000000
	.align		4
        /*001c*/ 	.word	0xfffffffc


//--------------------- .text.triton_poi_fused_add_native_layer_norm_6 --------------------------
	.section	.text.triton_poi_fused_add_native_layer_norm_6,"ax",@progbits
	.align	128
        .global         triton_poi_fused_add_native_layer_norm_6
        .type           triton_poi_fused_add_native_layer_norm_6,@function
        .size           triton_poi_fused_add_native_layer_norm_6,(.L_x_1 - triton_poi_fused_add_native_layer_norm_6)
        .other          triton_poi_fused_add_native_layer_norm_6,@"STO_CUDA_ENTRY STV_DEFAULT"
triton_poi_fused_add_native_layer_norm_6:
.text.triton_poi_fused_add_native_layer_norm_6:
[----:B------:R-:W0:Y:S02]  /*0000*/  LDC R1, c[0x0][0x28] ;  /* 0x00000a00ff017b82 */ /* 0x000e240000000800 */
[----:B------:R-:W1:Y:S01]  /*0010*/  S2R R14, SR_TID.X ;  /* 0x00000000000e7919 */ /* 0x000e620000002100 */
[----:B------:R-:W2:Y:S01]  /*0020*/  LDC.64 R2, c[0x0][0x210] ;  /* 0x00008400ff027b82 */ /* 0x000ea20000000a00 */
[----:B------:R-:W-:Y:S01]  /*0030*/  HFMA2.MMA R13, -RZ, RZ, 0, 0 ;  /* 0x00000000ff0d7435 */ /* 0x000fe200000001ff */
[----:B------:R-:W-:Y:S01]  /*0040*/  CS2R R8, SRZ ;  /* 0x0000000000087805 */ /* 0x000fe2000001ff00 */
[----:B------:R-:W3:Y:S01]  /*0050*/  S2R R11, SR_CTAID.X ;  /* 0x00000000000b7919 */ /* 0x000ee20000002500 */
[----:B------:R-:W-:Y:S01]  /*0060*/  ULDC.64 UR4, c[0x0][0x208] ;  /* 0x0000820000047ab9 */ /* 0x000fe20000000a00 */
[----:B------:R-:W-:-:S03]  /*0070*/  MOV R10, RZ ;  /* 0x000000ff000a7202 */ /* 0x000fc60000000f00 */
[----:B------:R-:W4:Y:S01]  /*0080*/  LDC.64 R4, c[0x0][0x218] ;  /* 0x00008600ff047b82 */ /* 0x000f220000000a00 */
[----:B-1----:R-:W-:-:S04]  /*0090*/  LOP3.LUT R0, R14, 0x3, RZ, 0xc0, !PT ;  /* 0x000000030e007812 */ /* 0x002fc800078ec0ff */
[----:B---3--:R-:W-:Y:S01]  /*00a0*/  LEA R11, R11, R0, 0x2 ;  /* 0x000000000b0b7211 */ /* 0x008fe200078e10ff */
[----:B------:R-:W-:-:S03]  /*00b0*/  HFMA2.MMA R0, -RZ, RZ, 0, 0 ;  /* 0x00000000ff007435 */ /* 0x000fc600000001ff */
[C---:B------:R-:W-:Y:S02]  /*00c0*/  ISETP.GE.AND P0, PT, R11.reuse, 0x4, PT ;  /* 0x000000040b00780c */ /* 0x040fe40003f06270 */
[----:B------:R-:W-:-:S05]  /*00d0*/  SHF.L.U32 R7, R11, 0x2, RZ ;  /* 0x000000020b077819 */ /* 0x000fca00000006ff */
[----:B--2---:R-:W-:-:S04]  /*00e0*/  IMAD.WIDE R2, R7, 0x4, R2 ;  /* 0x0000000407027825 */ /* 0x004fc800078e0202 */
[----:B----4-:R-:W-:Y:S01]  /*00f0*/  IMAD.WIDE R4, R7, 0x4, R4 ;  /* 0x0000000407047825 */ /* 0x010fe200078e0204 */
[----:B------:R-:W-:Y:S01]  /*0100*/  CS2R R6, SRZ ;  /* 0x0000000000067805 */ /* 0x000fe2000001ff00 */
[----:B------:R-:W2:Y:S01]  /*0110*/  @!P0 LDG.E.EL R0, desc[UR4][R2.64] ;  /* 0x0000000402008981 */ /* 0x000ea2000c2e1900 */
[----:B------:R-:W-:-:S03]  /*0120*/  MOV R15, RZ ;  /* 0x000000ff000f7202 */ /* 0x000fc60000000f00 */
[----:B------:R-:W3:Y:S04]  /*0130*/  @!P0 LDG.E.EL R9, desc[UR4][R4.64+0x4] ;  /* 0x0000040404098981 */ /* 0x000ee8000c2e1900 */
[----:B------:R-:W3:Y:S04]  /*0140*/  @!P0 LDG.E.EL R6, desc[UR4][R2.64+0x4] ;  /* 0x0000040402068981 */ /* 0x000ee8000c2e1900 */
[----:B------:R-:W2:Y:S04]  /*0150*/  @!P0 LDG.E.EL R7, desc[UR4][R4.64] ;  /* 0x0000000404078981 */ /* 0x000ea8000c2e1900 */
[----:B------:R-:W4:Y:S04]  /*0160*/  @!P0 LDG.E.EL R8, desc[UR4][R2.64+0x8] ;  /* 0x0000080402088981 */ /* 0x000f28000c2e1900 */
[----:B------:R-:W4:Y:S04]  /*0170*/  @!P0 LDG.E.EL R13, desc[UR4][R4.64+0x8] ;  /* 0x00000804040d8981 */ /* 0x000f28000c2e1900 */
[----:B------:R-:W5:Y:S04]  /*0180*/  @!P0 LDG.E.EL R10, desc[UR4][R2.64+0xc] ;  /* 0x00000c04020a8981 */ /* 0x000f68000c2e1900 */
[----:B------:R-:W5:Y:S01]  /*0190*/  @!P0 LDG.E.EL R15, desc[UR4][R4.64+0xc] ;  /* 0x00000c04040f8981 */ /* 0x000f62000c2e1900 */
[----:B------:R-:W-:-:S04]  /*01a0*/  LOP3.LUT P0, RZ, R14, 0x1c, RZ, 0xc0, !PT ;  /* 0x0000001c0eff7812 */ /* 0x000fc8000780c0ff */
[----:B------:R-:W-:Y:S01]  /*01b0*/  ISETP.LT.AND P0, PT, R11, 0x4, !P0 ;  /* 0x000000040b00780c */ /* 0x000fe20004701270 */
[----:B---3--:R-:W-:Y:S01]  /*01c0*/  FADD R17, R9, R6 ;  /* 0x0000000609117221 */ /* 0x008fe20000000000 */
[----:B--2---:R-:W-:Y:S02]  /*01d0*/  FADD R0, R7, R0 ;  /* 0x0000000007007221 */ /* 0x004fe40000000000 */
[----:B------:R-:W1:Y:S01]  /*01e0*/  LDC.64 R6, c[0x0][0x220] ;  /* 0x00008800ff067b82 */ /* 0x000e620000000a00 */
[----:B----4-:R-:W-:Y:S01]  /*01f0*/  FADD R13, R13, R8 ;  /* 0x000000080d0d7221 */ /* 0x010fe20000000000 */
[----:B------:R-:W-:-:S04]  /*0200*/  FADD R8, R0, R17 ;  /* 0x0000001100087221 */ /* 0x000fc80000000000 */
[----:B------:R-:W-:Y:S01]  /*0210*/  FADD R9, R8, R13 ;  /* 0x0000000d08097221 */ /* 0x000fe20000000000 */
[----:B-----5:R-:W-:-:S04]  /*0220*/  FADD R10, R15, R10 ;  /* 0x0000000a0f0a7221 */ /* 0x020fc80000000000 */
[----:B------:R-:W-:Y:S02]  /*0230*/  FADD R12, R10, R9 ;  /* 0x000000090a0c7221 */ /* 0x000fe40000000000 */
[----:B------:R-:W2:Y:S02]  /*0240*/  LDC.64 R8, c[0x0][0x228] ;  /* 0x00008a00ff087b82 */ /* 0x000ea40000000a00 */
[----:B------:R-:W-:-:S04]  /*0250*/  FMUL R15, R12, 0.25 ;  /* 0x3e8000000c0f7820 */ /* 0x000fc80000400000 */
[--C-:B------:R-:W-:Y:S01]  /*0260*/  FADD R17, R17, -R15.reuse ;  /* 0x8000000f11117221 */ /* 0x100fe20000000000 */
[----:B------:R-:W-:-:S03]  /*0270*/  FADD R0, R0, -R15 ;  /* 0x8000000f00007221 */ /* 0x000fc60000000000 */
[----:B------:R-:W-:Y:S01]  /*0280*/  FMUL R17, R17, R17 ;  /* 0x0000001111117220 */ /* 0x000fe20000400000 */
[----:B-1----:R-:W-:-:S04]  /*0290*/  IMAD.WIDE R2, R11, 0x4, R6 ;  /* 0x000000040b027825 */ /* 0x002fc800078e0206 */
[----:B------:R-:W-:Y:S01]  /*02a0*/  FFMA R17, R0, R0, R17 ;  /* 0x0000000000117223 */ /* 0x000fe20000000011 */
[--C-:B------:R-:W-:Y:S01]  /*02b0*/  FADD R0, R13, -R15.reuse ;  /* 0x8000000f0d007221 */ /* 0x100fe20000000000 */
[----:B------:R-:W-:Y:S01]  /*02c0*/  FADD R10, R10, -R15 ;  /* 0x8000000f0a0a7221 */ /* 0x000fe20000000000 */
[----:B------:R1:W-:Y:S02]  /*02d0*/  @P0 STG.E desc[UR4][R2.64], R15 ;  /* 0x0000000f02000986 */ /* 0x0003e4000c101904 */
[----:B------:R-:W-:-:S04]  /*02e0*/  FFMA R17, R0, R0, R17 ;  /* 0x0000000000117223 */ /* 0x000fc80000000011 */
[----:B------:R-:W-:Y:S01]  /*02f0*/  FFMA R17, R10, R10, R17 ;  /* 0x0000000a0a117223 */ /* 0x000fe20000000011 */
[----:B--2---:R-:W-:Y:S01]  /*0300*/  IMAD.WIDE R4, R11, 0x4, R8 ;  /* 0x000000040b047825 */ /* 0x004fe200078e0208 */
[----:B------:R-:W-:Y:S06]  /*0310*/  @!P0 EXIT ;  /* 0x000000000000894d */ /* 0x000fec0003800000 */
[----:B------:R-:W-:-:S05]  /*0320*/  FMUL R17, R17, 0.25 ;  /* 0x3e80000011117820 */ /* 0x000fca0000400000 */
[----:B------:R-:W-:Y:S01]  /*0330*/  STG.E desc[UR4][R4.64], R17 ;  /* 0x0000001104007986 */ /* 0x000fe2000c101904 */
[----:B------:R-:W-:Y:S05]  /*0340*/  EXIT ;  /* 0x000000000000794d */ /* 0x000fea0003800000 */
.L_x_0:
[----:B------:R-:W-:-:S00]  /*0350*/  BRA `(.L_x_0) ;  /* 0xfffffffc00fc7947 */ /* 0x000fc0000383ffff */
[----:B------:R-:W-:-:S00]  /*0360*/  NOP ;  /* 0x0000000000007918 */ /* 0x000fc00000000000 */
        /* <DEDUP_REMOVED lines=9> */
.L_x_1:


//--------------------- .nv.constant0.triton_poi_fused_add_native_layer_norm_6 --------------------------
	.section	.nv.constant0.triton_poi_fused_add_native_layer_norm_6,"a",@progbits
	.sectionflags	@""
	.align	4
.nv.constant0.triton_poi_fused_add_native_layer_norm_6:
	.zero		564
